//
// Generated by NVIDIA NVVM Compiler
//
// Compiler Build ID: CL-36424714
// Cuda compilation tools, release 13.0, V13.0.88
// Based on NVVM 20.0.0
//

.version 9.0
.target sm_100
.address_size 64

	// .globl	matrixSumAll
// _ZZ12matrixSumAllE3res has been demoted

.visible .entry matrixSumAll(
	.param .u64 .ptr .align 1 matrixSumAll_param_0,
	.param .u32 matrixSumAll_param_1,
	.param .u32 matrixSumAll_param_2,
	.param .u64 .ptr .align 1 matrixSumAll_param_3
)
{
	.reg .pred 	%p<41>;
	.reg .b32 	%r<73>;
	.reg .b64 	%rd<13>;
	.reg .b64 	%fd<152>;
	// demoted variable
	.shared .align 8 .b8 _ZZ12matrixSumAllE3res[8192];
	ld.param.u64 	%rd6, [matrixSumAll_param_0];
	ld.param.u32 	%r27, [matrixSumAll_param_1];
	ld.param.u32 	%r28, [matrixSumAll_param_2];
	ld.param.u64 	%rd5, [matrixSumAll_param_3];
	cvta.to.global.u64 	%rd1, %rd6;
	setp.lt.s32 	%p1, %r27, 1;
	mov.f64 	%fd114, 0d0000000000000000;
	@%p1 bra 	$L__BB0_71;
	mov.u32 	%r30, %tid.x;
	mul.lo.s32 	%r1, %r27, %r30;
	and.b32  	%r2, %r27, 15;
	setp.lt.u32 	%p2, %r27, 16;
	mov.f64 	%fd114, 0d0000000000000000;
	mov.b32 	%r67, 0;
	@%p2 bra 	$L__BB0_36;
	and.b32  	%r67, %r27, 2147483632;
	mov.f64 	%fd114, 0d0000000000000000;
	mov.b32 	%r65, 0;
$L__BB0_3:
	.pragma "nounroll";
	add.s32 	%r5, %r65, %r1;
	setp.ge.s32 	%p3, %r5, %r28;
	mul.wide.s32 	%rd7, %r5, 8;
	add.s64 	%rd2, %rd1, %rd7;
	@%p3 bra 	$L__BB0_5;
	ld.global.f64 	%fd76, [%rd2];
	add.f64 	%fd114, %fd114, %fd76;
$L__BB0_5:
	add.s32 	%r32, %r5, 1;
	setp.ge.s32 	%p4, %r32, %r28;
	@%p4 bra 	$L__BB0_7;
	ld.global.f64 	%fd77, [%rd2+8];
	add.f64 	%fd114, %fd114, %fd77;
$L__BB0_7:
	add.s32 	%r33, %r5, 2;
	setp.ge.s32 	%p5, %r33, %r28;
	@%p5 bra 	$L__BB0_9;
	ld.global.f64 	%fd78, [%rd2+16];
	add.f64 	%fd114, %fd114, %fd78;
$L__BB0_9:
	add.s32 	%r34, %r5, 3;
	setp.ge.s32 	%p6, %r34, %r28;
	@%p6 bra 	$L__BB0_11;
	ld.global.f64 	%fd79, [%rd2+24];
	add.f64 	%fd114, %fd114, %fd79;
$L__BB0_11:
	add.s32 	%r35, %r5, 4;
	setp.ge.s32 	%p7, %r35, %r28;
	@%p7 bra 	$L__BB0_13;
	ld.global.f64 	%fd80, [%rd2+32];
	add.f64 	%fd114, %fd114, %fd80;
$L__BB0_13:
	add.s32 	%r36, %r5, 5;
	setp.ge.s32 	%p8, %r36, %r28;
	@%p8 bra 	$L__BB0_15;
	ld.global.f64 	%fd81, [%rd2+40];
	add.f64 	%fd114, %fd114, %fd81;
$L__BB0_15:
	add.s32 	%r37, %r5, 6;
	setp.ge.s32 	%p9, %r37, %r28;
	@%p9 bra 	$L__BB0_17;
	ld.global.f64 	%fd82, [%rd2+48];
	add.f64 	%fd114, %fd114, %fd82;
$L__BB0_17:
	add.s32 	%r38, %r5, 7;
	setp.ge.s32 	%p10, %r38, %r28;
	@%p10 bra 	$L__BB0_19;
	ld.global.f64 	%fd83, [%rd2+56];
	add.f64 	%fd114, %fd114, %fd83;
$L__BB0_19:
	add.s32 	%r39, %r5, 8;
	setp.ge.s32 	%p11, %r39, %r28;
	@%p11 bra 	$L__BB0_21;
	ld.global.f64 	%fd84, [%rd2+64];
	add.f64 	%fd114, %fd114, %fd84;
$L__BB0_21:
	add.s32 	%r40, %r5, 9;
	setp.ge.s32 	%p12, %r40, %r28;
	@%p12 bra 	$L__BB0_23;
	ld.global.f64 	%fd85, [%rd2+72];
	add.f64 	%fd114, %fd114, %fd85;
$L__BB0_23:
	add.s32 	%r41, %r5, 10;
	setp.ge.s32 	%p13, %r41, %r28;
	@%p13 bra 	$L__BB0_25;
	ld.global.f64 	%fd86, [%rd2+80];
	add.f64 	%fd114, %fd114, %fd86;
$L__BB0_25:
	add.s32 	%r42, %r5, 11;
	setp.ge.s32 	%p14, %r42, %r28;
	@%p14 bra 	$L__BB0_27;
	ld.global.f64 	%fd87, [%rd2+88];
	add.f64 	%fd114, %fd114, %fd87;
$L__BB0_27:
	add.s32 	%r43, %r5, 12;
	setp.ge.s32 	%p15, %r43, %r28;
	@%p15 bra 	$L__BB0_29;
	ld.global.f64 	%fd88, [%rd2+96];
	add.f64 	%fd114, %fd114, %fd88;
$L__BB0_29:
	add.s32 	%r44, %r5, 13;
	setp.ge.s32 	%p16, %r44, %r28;
	@%p16 bra 	$L__BB0_31;
	ld.global.f64 	%fd89, [%rd2+104];
	add.f64 	%fd114, %fd114, %fd89;
$L__BB0_31:
	add.s32 	%r45, %r5, 14;
	setp.ge.s32 	%p17, %r45, %r28;
	@%p17 bra 	$L__BB0_33;
	ld.global.f64 	%fd90, [%rd2+112];
	add.f64 	%fd114, %fd114, %fd90;
$L__BB0_33:
	add.s32 	%r46, %r5, 15;
	setp.ge.s32 	%p18, %r46, %r28;
	@%p18 bra 	$L__BB0_35;
	ld.global.f64 	%fd91, [%rd2+120];
	add.f64 	%fd114, %fd114, %fd91;
$L__BB0_35:
	add.s32 	%r65, %r65, 16;
	setp.ne.s32 	%p19, %r65, %r67;
	@%p19 bra 	$L__BB0_3;
$L__BB0_36:
	setp.eq.s32 	%p20, %r2, 0;
	@%p20 bra 	$L__BB0_71;
	and.b32  	%r8, %r27, 7;
	setp.lt.u32 	%p21, %r2, 8;
	@%p21 bra 	$L__BB0_55;
	add.s32 	%r9, %r67, %r1;
	setp.ge.s32 	%p22, %r9, %r28;
	mul.wide.s32 	%rd8, %r9, 8;
	add.s64 	%rd3, %rd1, %rd8;
	@%p22 bra 	$L__BB0_40;
	ld.global.f64 	%fd93, [%rd3];
	add.f64 	%fd114, %fd114, %fd93;
$L__BB0_40:
	add.s32 	%r47, %r9, 1;
	setp.ge.s32 	%p23, %r47, %r28;
	@%p23 bra 	$L__BB0_42;
	ld.global.f64 	%fd94, [%rd3+8];
	add.f64 	%fd114, %fd114, %fd94;
$L__BB0_42:
	add.s32 	%r48, %r9, 2;
	setp.ge.s32 	%p24, %r48, %r28;
	@%p24 bra 	$L__BB0_44;
	ld.global.f64 	%fd95, [%rd3+16];
	add.f64 	%fd114, %fd114, %fd95;
$L__BB0_44:
	add.s32 	%r49, %r9, 3;
	setp.ge.s32 	%p25, %r49, %r28;
	@%p25 bra 	$L__BB0_46;
	ld.global.f64 	%fd96, [%rd3+24];
	add.f64 	%fd114, %fd114, %fd96;
$L__BB0_46:
	add.s32 	%r50, %r9, 4;
	setp.ge.s32 	%p26, %r50, %r28;
	@%p26 bra 	$L__BB0_48;
	ld.global.f64 	%fd97, [%rd3+32];
	add.f64 	%fd114, %fd114, %fd97;
$L__BB0_48:
	add.s32 	%r51, %r9, 5;
	setp.ge.s32 	%p27, %r51, %r28;
	@%p27 bra 	$L__BB0_50;
	ld.global.f64 	%fd98, [%rd3+40];
	add.f64 	%fd114, %fd114, %fd98;
$L__BB0_50:
	add.s32 	%r52, %r9, 6;
	setp.ge.s32 	%p28, %r52, %r28;
	@%p28 bra 	$L__BB0_52;
	ld.global.f64 	%fd99, [%rd3+48];
	add.f64 	%fd114, %fd114, %fd99;
$L__BB0_52:
	add.s32 	%r53, %r9, 7;
	setp.ge.s32 	%p29, %r53, %r28;
	@%p29 bra 	$L__BB0_54;
	ld.global.f64 	%fd100, [%rd3+56];
	add.f64 	%fd114, %fd114, %fd100;
$L__BB0_54:
	add.s32 	%r67, %r67, 8;
$L__BB0_55:
	setp.eq.s32 	%p30, %r8, 0;
	@%p30 bra 	$L__BB0_71;
	and.b32  	%r12, %r27, 3;
	setp.lt.u32 	%p31, %r8, 4;
	@%p31 bra 	$L__BB0_66;
	add.s32 	%r13, %r67, %r1;
	setp.ge.s32 	%p32, %r13, %r28;
	mul.wide.s32 	%rd9, %r13, 8;
	add.s64 	%rd4, %rd1, %rd9;
	@%p32 bra 	$L__BB0_59;
	ld.global.f64 	%fd102, [%rd4];
	add.f64 	%fd114, %fd114, %fd102;
$L__BB0_59:
	add.s32 	%r54, %r13, 1;
	setp.ge.s32 	%p33, %r54, %r28;
	@%p33 bra 	$L__BB0_61;
	ld.global.f64 	%fd103, [%rd4+8];
	add.f64 	%fd114, %fd114, %fd103;
$L__BB0_61:
	add.s32 	%r55, %r13, 2;
	setp.ge.s32 	%p34, %r55, %r28;
	@%p34 bra 	$L__BB0_63;
	ld.global.f64 	%fd104, [%rd4+16];
	add.f64 	%fd114, %fd114, %fd104;
$L__BB0_63:
	add.s32 	%r56, %r13, 3;
	setp.ge.s32 	%p35, %r56, %r28;
	@%p35 bra 	$L__BB0_65;
	ld.global.f64 	%fd105, [%rd4+24];
	add.f64 	%fd114, %fd114, %fd105;
$L__BB0_65:
	add.s32 	%r67, %r67, 4;
$L__BB0_66:
	setp.eq.s32 	%p36, %r12, 0;
	@%p36 bra 	$L__BB0_71;
	add.s32 	%r70, %r67, %r1;
	neg.s32 	%r69, %r12;
$L__BB0_68:
	.pragma "nounroll";
	setp.ge.s32 	%p37, %r70, %r28;
	@%p37 bra 	$L__BB0_70;
	mul.wide.s32 	%rd10, %r70, 8;
	add.s64 	%rd11, %rd1, %rd10;
	ld.global.f64 	%fd106, [%rd11];
	add.f64 	%fd114, %fd114, %fd106;
$L__BB0_70:
	add.s32 	%r70, %r70, 1;
	add.s32 	%r69, %r69, 1;
	setp.ne.s32 	%p38, %r69, 0;
	@%p38 bra 	$L__BB0_68;
$L__BB0_71:
	mov.u32 	%r57, %tid.x;
	shl.b32 	%r58, %r57, 3;
	mov.u32 	%r59, _ZZ12matrixSumAllE3res;
	add.s32 	%r60, %r59, %r58;
	st.shared.f64 	[%r60], %fd114;
	bar.sync 	0;
	setp.ne.s32 	%p39, %r57, 0;
	@%p39 bra 	$L__BB0_76;
	mov.b32 	%r72, 16;
	mov.b32 	%r71, 0;
	ld.shared.f64 	%fd151, [_ZZ12matrixSumAllE3res];
$L__BB0_73:
	add.s32 	%r24, %r59, %r71;
	ld.shared.f64 	%fd107, [%r24+8];
	add.f64 	%fd108, %fd107, %fd151;
	add.s32 	%r64, %r59, %r72;
	ld.shared.f64 	%fd109, [%r64];
	add.f64 	%fd110, %fd109, %fd108;
	ld.shared.f64 	%fd111, [%r24+24];
	add.f64 	%fd70, %fd111, %fd110;
	setp.eq.s32 	%p40, %r72, 8176;
	@%p40 bra 	$L__BB0_75;
	ld.shared.f64 	%fd112, [%r24+32];
	add.f64 	%fd151, %fd112, %fd70;
	add.s32 	%r72, %r72, 32;
	add.s32 	%r71, %r71, 32;
	bra.uni 	$L__BB0_73;
$L__BB0_75:
	st.shared.f64 	[_ZZ12matrixSumAllE3res], %fd70;
	cvta.to.global.u64 	%rd12, %rd5;
	st.global.f64 	[%rd12], %fd70;
$L__BB0_76:
	ret;

}


// ===== COMPILED SASS (sm_100) =====

	.target	sm_100

	.elftype	@"ET_EXEC"


//--------------------- .note.nv.tkinfo           --------------------------
	.section	.note.nv.tkinfo,"",@"SHT_NOTE"
	.sectionflags	@"SHF_NOTE_NV_TKINFO"
	.tkinfo
        /*0018*/ 	.word	0x00000002
        /*0030*/ 	.string	""
        /*0030*/ 	.string	"ptxas"
        /*0030*/ 	.string	"Cuda compilation tools, release 13.0, V13.0.88"
        /*0030*/ 	.string	"Build cuda_13.0.r13.0/compiler.36424714_0"
        /*0030*/ 	.string	"-arch sm_100 -m 64 "



//--------------------- .note.nv.cuinfo           --------------------------
	.section	.note.nv.cuinfo,"",@"SHT_NOTE"
	.sectionflags	@"SHF_NOTE_NV_CUINFO"
        /*0018*/ 	.short	0x0002
        /*001a*/ 	.short	0x0064
        /*001c*/ 	.short	0x0082
	.zero		2


//--------------------- .nv.info                  --------------------------
	.section	.nv.info,"",@"SHT_CUDA_INFO"
	.align	4


	//----- nvinfo : EIATTR_REGCOUNT
	.align		4
        /*0000*/ 	.byte	0x04, 0x2f
        /*0002*/ 	.short	(.L_1 - .L_0)
	.align		4
.L_0:
        /*0004*/ 	.word	index@(matrixSumAll)
        /*0008*/ 	.word	0x0000001c


	//----- nvinfo : EIATTR_FRAME_SIZE
	.align		4
.L_1:
        /*000c*/ 	.byte	0x04, 0x11
        /*000e*/ 	.short	(.L_3 - .L_2)
	.align		4
.L_2:
        /*0010*/ 	.word	index@(matrixSumAll)
        /*0014*/ 	.word	0x00000000


	//----- nvinfo : EIATTR_MIN_STACK_SIZE
	.align		4
.L_3:
        /*0018*/ 	.byte	0x04, 0x12
        /*001a*/ 	.short	(.L_5 - .L_4)
	.align		4
.L_4:
        /*001c*/ 	.word	index@(matrixSumAll)
        /*0020*/ 	.word	0x00000000
.L_5:


//--------------------- .nv.compat                --------------------------
	.section	.nv.compat,"",@"SHT_CUDA_COMPAT_INFO"
	.align	4
        /*0000*/ 	.byte	0x02, 0x09, 0x00, 0x00, 0x02, 0x02, 0x01, 0x00, 0x02, 0x05, 0x05, 0x00, 0x03, 0x07, 0x01, 0x01
        /*0010*/ 	.byte	0x02, 0x03, 0x00, 0x00, 0x02, 0x06, 0x01, 0x00, 0x04, 0x0b, 0x08, 0x00, 0x01, 0x00, 0x00, 0x00
        /*0020*/ 	.byte	0x00, 0x00, 0x00, 0x00


//--------------------- .nv.info.matrixSumAll     --------------------------
	.section	.nv.info.matrixSumAll,"",@"SHT_CUDA_INFO"
	.sectionflags	@""
	.align	4


	//----- nvinfo : EIATTR_CUDA_API_VERSION
	.align		4
        /*0000*/ 	.byte	0x04, 0x37
        /*0002*/ 	.short	(.L_7 - .L_6)
.L_6:
        /*0004*/ 	.word	0x00000082


	//----- nvinfo : EIATTR_KPARAM_INFO
	.align		4
.L_7:
        /*0008*/ 	.byte	0x04, 0x17
        /*000a*/ 	.short	(.L_9 - .L_8)
.L_8:
        /*000c*/ 	.word	0x00000000
        /*0010*/ 	.short	0x0003
        /*0012*/ 	.short	0x0010
        /*0014*/ 	.byte	0x00, 0xf5, 0x21, 0x00


	//----- nvinfo : EIATTR_KPARAM_INFO
	.align		4
.L_9:
        /*0018*/ 	.byte	0x04, 0x17
        /*001a*/ 	.short	(.L_11 - .L_10)
.L_10:
        /*001c*/ 	.word	0x00000000
        /*0020*/ 	.short	0x0002
        /*0022*/ 	.short	0x000c
        /*0024*/ 	.byte	0x00, 0xf0, 0x11, 0x00


	//----- nvinfo : EIATTR_KPARAM_INFO
	.align		4
.L_11:
        /*0028*/ 	.byte	0x04, 0x17
        /*002a*/ 	.short	(.L_13 - .L_12)
.L_12:
        /*002c*/ 	.word	0x00000000
        /*0030*/ 	.short	0x0001
        /*0032*/ 	.short	0x0008
        /*0034*/ 	.byte	0x00, 0xf0, 0x11, 0x00


	//----- nvinfo : EIATTR_KPARAM_INFO
	.align		4
.L_13:
        /*0038*/ 	.byte	0x04, 0x17
        /*003a*/ 	.short	(.L_15 - .L_14)
.L_14:
        /*003c*/ 	.word	0x00000000
        /*0040*/ 	.short	0x0000
        /*0042*/ 	.short	0x0000
        /*0044*/ 	.byte	0x00, 0xf5, 0x21, 0x00


	//----- nvinfo : EIATTR_SPARSE_MMA_MASK
	.align		4
.L_15:
        /*0048*/ 	.byte	0x03, 0x50
        /*004a*/ 	.short	0x0000


	//----- nvinfo : EIATTR_MAXREG_COUNT
	.align		4
        /*004c*/ 	.byte	0x03, 0x1b
        /*004e*/ 	.short	0x00ff


	//----- nvinfo : EIATTR_NUM_BARRIERS
	.align		4
        /*0050*/ 	.byte	0x02, 0x4c
        /*0052*/ 	.byte	0x01
	.zero		1


	//----- nvinfo : EIATTR_MERCURY_ISA_VERSION
	.align		4
        /*0054*/ 	.byte	0x03, 0x5f
        /*0056*/ 	.short	0x0101


	//----- nvinfo : EIATTR_VRC_CTA_INIT_COUNT
	.align		4
        /*0058*/ 	.byte	0x02, 0x4a
	.zero		1
	.zero		1


	//----- nvinfo : EIATTR_EXIT_INSTR_OFFSETS
	.align		4
        /*005c*/ 	.byte	0x04, 0x1c
        /*005e*/ 	.short	(.L_17 - .L_16)


	//   ....[0]....
.L_16:
        /*0060*/ 	.word	0x00000af0


	//   ....[1]....
        /*0064*/ 	.word	0x00001710


	//----- nvinfo : EIATTR_CBANK_PARAM_SIZE
	.align		4
.L_17:
        /*0068*/ 	.byte	0x03, 0x19
        /*006a*/ 	.short	0x0018


	//----- nvinfo : EIATTR_PARAM_CBANK
	.align		4
        /*006c*/ 	.byte	0x04, 0x0a
        /*006e*/ 	.short	(.L_19 - .L_18)
	.align		4
.L_18:
        /*0070*/ 	.word	index@(.nv.constant0.matrixSumAll)
        /*0074*/ 	.short	0x0380
        /*0076*/ 	.short	0x0018


	//----- nvinfo : EIATTR_SW_WAR
	.align		4
.L_19:
        /*0078*/ 	.byte	0x04, 0x36
        /*007a*/ 	.short	(.L_21 - .L_20)
.L_20:
        /*007c*/ 	.word	0x00000008
.L_21:


//--------------------- .nv.callgraph             --------------------------
	.section	.nv.callgraph,"",@"SHT_CUDA_CALLGRAPH"
	.align	4
	.sectionentsize	8
	.align		4
        /*0000*/ 	.word	0x00000000
	.align		4
        /*0004*/ 	.word	0xffffffff
	.align		4
        /*0008*/ 	.word	0x00000000
	.align		4
        /*000c*/ 	.word	0xfffffffe
	.align		4
        /*0010*/ 	.word	0x00000000
	.align		4
        /*0014*/ 	.word	0xfffffffd
	.align		4
        /*0018*/ 	.word	0x00000000
	.align		4
        /*001c*/ 	.word	0xfffffffc


//--------------------- .text.matrixSumAll        --------------------------
	.section	.text.matrixSumAll,"ax",@progbits
	.align	128
        .global         matrixSumAll
        .type           matrixSumAll,@function
        .size           matrixSumAll,(.L_x_8 - matrixSumAll)
        .other          matrixSumAll,@"STO_CUDA_ENTRY STV_DEFAULT"
matrixSumAll:
.text.matrixSumAll:
[----:B------:R-:W-:Y:S01]  /*0000*/  LDC R1, c[0x0][0x37c] ;  /* 0x0000df00ff017b82 */ /* 0x000fe20000000800 */
[----:B------:R-:W0:Y:S01]  /*0010*/  LDCU UR5, c[0x0][0x388] ;  /* 0x00007100ff0577ac */ /* 0x000e220008000800 */
[----:B------:R-:W-:Y:S01]  /*0020*/  CS2R R2, SRZ ;  /* 0x0000000000027805 */ /* 0x000fe2000001ff00 */
[----:B------:R-:W1:Y:S01]  /*0030*/  LDCU.64 UR8, c[0x0][0x358] ;  /* 0x00006b00ff0877ac */ /* 0x000e620008000a00 */
[----:B0-----:R-:W-:-:S09]  /*0040*/  UISETP.GE.AND UP0, UPT, UR5, 0x1, UPT ;  /* 0x000000010500788c */ /* 0x001fd2000bf06270 */
[----:B-1----:R-:W-:Y:S05]  /*0050*/  BRA.U !UP0, `(.L_x_0) ;  /* 0x0000000908847547 */ /* 0x002fea000b800000 */
[----:B------:R-:W0:Y:S01]  /*0060*/  S2R R0, SR_TID.X ;  /* 0x0000000000007919 */ /* 0x000e220000002100 */
[----:B------:R-:W-:Y:S01]  /*0070*/  UISETP.GE.U32.AND UP0, UPT, UR5, 0x10, UPT ;  /* 0x000000100500788c */ /* 0x000fe2000bf06070 */
[----:B------:R-:W-:Y:S01]  /*0080*/  IMAD.MOV.U32 R19, RZ, RZ, RZ ;  /* 0x000000ffff137224 */ /* 0x000fe200078e00ff */
[----:B------:R-:W-:Y:S01]  /*0090*/  ULOP3.LUT UR4, UR5, 0xf, URZ, 0xc0, !UPT ;  /* 0x0000000f05047892 */ /* 0x000fe2000f8ec0ff */
[----:B------:R-:W-:-:S03]  /*00a0*/  CS2R R2, SRZ ;  /* 0x0000000000027805 */ /* 0x000fc6000001ff00 */
[----:B------:R-:W-:-:S03]  /*00b0*/  UISETP.NE.AND UP1, UPT, UR4, URZ, UPT ;  /* 0x000000ff0400728c */ /* 0x000fc6000bf25270 */
[----:B------:R-:W-:Y:S08]  /*00c0*/  BRA.U !UP0, `(.L_x_1) ;  /* 0x00000005082c7547 */ /* 0x000ff0000b800000 */
[----:B------:R-:W1:Y:S01]  /*00d0*/  LDC.64 R4, c[0x0][0x380] ;  /* 0x0000e000ff047b82 */ /* 0x000e620000000a00 */
[----:B------:R-:W-:Y:S01]  /*00e0*/  ULOP3.LUT UR5, UR5, 0x7ffffff0, URZ, 0xc0, !UPT ;  /* 0x7ffffff005057892 */ /* 0x000fe2000f8ec0ff */
[----:B------:R-:W-:Y:S01]  /*00f0*/  IMAD.MOV.U32 R18, RZ, RZ, RZ ;  /* 0x000000ffff127224 */ /* 0x000fe200078e00ff */
[----:B------:R-:W-:Y:S01]  /*0100*/  CS2R R2, SRZ ;  /* 0x0000000000027805 */ /* 0x000fe2000001ff00 */
[----:B------:R-:W2:Y:S03]  /*0110*/  LDCU.64 UR6, c[0x0][0x388] ;  /* 0x00007100ff0677ac */ /* 0x000ea60008000a00 */
[----:B------:R-:W-:-:S07]  /*0120*/  IMAD.U32 R19, RZ, RZ, UR5 ;  /* 0x00000005ff137e24 */ /* 0x000fce000f8e00ff */
.L_x_2:
[----:B--2---:R-:W-:Y:S02]  /*0130*/  UMOV UR5, UR6 ;  /* 0x0000000600057c82 */ /* 0x004fe40008000000 */
[----:B0-----:R-:W-:-:S04]  /*0140*/  IMAD R23, R0, UR5, R18 ;  /* 0x0000000500177c24 */ /* 0x001fc8000f8e0212 */
[C---:B------:R-:W-:Y:S01]  /*0150*/  VIADD R8, R23.reuse, 0x1 ;  /* 0x0000000117087836 */ /* 0x040fe20000000000 */
[C---:B------:R-:W-:Y:S01]  /*0160*/  ISETP.GE.AND P2, PT, R23.reuse, UR7, PT ;  /* 0x0000000717007c0c */ /* 0x040fe2000bf46270 */
[----:B-1----:R-:W-:-:S03]  /*0170*/  IMAD.WIDE R6, R23, 0x8, R4 ;  /* 0x0000000817067825 */ /* 0x002fc600078e0204 */
[----:B------:R-:W-:-:S09]  /*0180*/  ISETP.GE.AND P3, PT, R8, UR7, PT ;  /* 0x0000000708007c0c */ /* 0x000fd2000bf66270 */
[----:B------:R-:W2:Y:S04]  /*0190*/  @!P2 LDG.E.64 R10, desc[UR8][R6.64] ;  /* 0x00000008060aa981 */ /* 0x000ea8000c1e1b00 */
[----:B------:R-:W3:Y:S01]  /*01a0*/  @!P3 LDG.E.64 R12, desc[UR8][R6.64+0x8] ;  /* 0x00000808060cb981 */ /* 0x000ee2000c1e1b00 */
[----:B------:R-:W-:-:S05]  /*01b0*/  VIADD R8, R23, 0x2 ;  /* 0x0000000217087836 */ /* 0x000fca0000000000 */
[----:B------:R-:W-:Y:S02]  /*01c0*/  ISETP.GE.AND P4, PT, R8, UR7, PT ;  /* 0x0000000708007c0c */ /* 0x000fe4000bf86270 */
[----:B------:R-:W-:-:S04]  /*01d0*/  IADD3 R8, PT, PT, R23, 0x3, RZ ;  /* 0x0000000317087810 */ /* 0x000fc80007ffe0ff */
[----:B------:R-:W-:Y:S01]  /*01e0*/  ISETP.GE.AND P5, PT, R8, UR7, PT ;  /* 0x0000000708007c0c */ /* 0x000fe2000bfa6270 */
[----:B------:R-:W-:-:S06]  /*01f0*/  VIADD R8, R23, 0x4 ;  /* 0x0000000417087836 */ /* 0x000fcc0000000000 */
[----:B------:R-:W4:Y:S01]  /*0200*/  @!P4 LDG.E.64 R20, desc[UR8][R6.64+0x10] ;  /* 0x000010080614c981 */ /* 0x000f22000c1e1b00 */
[----:B------:R-:W-:Y:S01]  /*0210*/  ISETP.GE.AND P6, PT, R8, UR7, PT ;  /* 0x0000000708007c0c */ /* 0x000fe2000bfc6270 */
[----:B------:R-:W-:-:S04]  /*0220*/  VIADD R8, R23, 0x5 ;  /* 0x0000000517087836 */ /* 0x000fc80000000000 */
[----:B------:R-:W5:Y:S01]  /*0230*/  @!P5 LDG.E.64 R24, desc[UR8][R6.64+0x18] ;  /* 0x000018080618d981 */ /* 0x000f62000c1e1b00 */
[----:B------:R-:W-:Y:S01]  /*0240*/  ISETP.GE.AND P0, PT, R8, UR7, PT ;  /* 0x0000000708007c0c */ /* 0x000fe2000bf06270 */
[----:B------:R-:W-:-:S06]  /*0250*/  VIADD R8, R23, 0x6 ;  /* 0x0000000617087836 */ /* 0x000fcc0000000000 */
[----:B------:R-:W5:Y:S01]  /*0260*/  @!P6 LDG.E.64 R16, desc[UR8][R6.64+0x20] ;  /* 0x000020080610e981 */ /* 0x000f62000c1e1b00 */
[----:B------:R-:W-:Y:S01]  /*0270*/  ISETP.GE.AND P1, PT, R8, UR7, PT ;  /* 0x0000000708007c0c */ /* 0x000fe2000bf26270 */
[----:B------:R-:W-:-:S04]  /*0280*/  VIADD R14, R23, 0x7 ;  /* 0x00000007170e7836 */ /* 0x000fc80000000000 */
[----:B------:R-:W5:Y:S01]  /*0290*/  @!P0 LDG.E.64 R8, desc[UR8][R6.64+0x28] ;  /* 0x0000280806088981 */ /* 0x000f62000c1e1b00 */
[----:B--2---:R-:W-:Y:S01]  /*02a0*/  @!P2 DADD R2, R2, R10 ;  /* 0x000000000202a229 */ /* 0x004fe2000000000a */
[----:B------:R-:W-:Y:S01]  /*02b0*/  ISETP.GE.AND P2, PT, R14, UR7, PT ;  /* 0x000000070e007c0c */ /* 0x000fe2000bf46270 */
[----:B------:R-:W-:-:S05]  /*02c0*/  VIADD R14, R23, 0x8 ;  /* 0x00000008170e7836 */ /* 0x000fca0000000000 */
[----:B------:R-:W2:Y:S01]  /*02d0*/  @!P1 LDG.E.64 R10, desc[UR8][R6.64+0x30] ;  /* 0x00003008060a9981 */ /* 0x000ea2000c1e1b00 */
[----:B---3--:R-:W-:Y:S01]  /*02e0*/  @!P3 DADD R2, R2, R12 ;  /* 0x000000000202b229 */ /* 0x008fe2000000000c */
[----:B------:R-:W-:-:S05]  /*02f0*/  ISETP.GE.AND P3, PT, R14, UR7, PT ;  /* 0x000000070e007c0c */ /* 0x000fca000bf66270 */
[----:B------:R-:W3:Y:S08]  /*0300*/  @!P2 LDG.E.64 R12, desc[UR8][R6.64+0x38] ;  /* 0x00003808060ca981 */ /* 0x000ef0000c1e1b00 */
[----:B------:R-:W3:Y:S01]  /*0310*/  @!P3 LDG.E.64 R14, desc[UR8][R6.64+0x40] ;  /* 0x00004008060eb981 */ /* 0x000ee2000c1e1b00 */
[C---:B------:R-:W-:Y:S01]  /*0320*/  IADD3 R22, PT, PT, R23.reuse, 0x9, RZ ;  /* 0x0000000917167810 */ /* 0x040fe20007ffe0ff */
[----:B----4-:R-:W-:Y:S01]  /*0330*/  @!P4 DADD R2, R2, R20 ;  /* 0x000000000202c229 */ /* 0x010fe20000000014 */
[----:B------:R-:W-:-:S02]  /*0340*/  VIADD R20, R23, 0xa ;  /* 0x0000000a17147836 */ /* 0x000fc40000000000 */
[----:B------:R-:W-:Y:S01]  /*0350*/  ISETP.GE.AND P4, PT, R22, UR7, PT ;  /* 0x0000000716007c0c */ /* 0x000fe2000bf86270 */
[----:B------:R-:W-:-:S04]  /*0360*/  VIADD R22, R23, 0xb ;  /* 0x0000000b17167836 */ /* 0x000fc80000000000 */
[----:B-----5:R-:W-:Y:S01]  /*0370*/  @!P5 DADD R2, R2, R24 ;  /* 0x000000000202d229 */ /* 0x020fe20000000018 */
[----:B------:R-:W-:-:S07]  /*0380*/  ISETP.GE.AND P5, PT, R20, UR7, PT ;  /* 0x0000000714007c0c */ /* 0x000fce000bfa6270 */
[----:B------:R-:W4:Y:S01]  /*0390*/  @!P4 LDG.E.64 R20, desc[UR8][R6.64+0x48] ;  /* 0x000048080614c981 */ /* 0x000f22000c1e1b00 */
[----:B------:R-:W-:Y:S01]  /*03a0*/  @!P6 DADD R2, R2, R16 ;  /* 0x000000000202e229 */ /* 0x000fe20000000010 */
[----:B------:R-:W-:Y:S01]  /*03b0*/  ISETP.GE.AND P6, PT, R22, UR7, PT ;  /* 0x0000000716007c0c */ /* 0x000fe2000bfc6270 */
[----:B------:R-:W-:-:S03]  /*03c0*/  VIADD R22, R23, 0xc ;  /* 0x0000000c17167836 */ /* 0x000fc60000000000 */
[----:B------:R-:W5:Y:S03]  /*03d0*/  @!P5 LDG.E.64 R16, desc[UR8][R6.64+0x50] ;  /* 0x000050080610d981 */ /* 0x000f66000c1e1b00 */
[----:B------:R-:W-:Y:S01]  /*03e0*/  @!P0 DADD R2, R2, R8 ;  /* 0x0000000002028229 */ /* 0x000fe20000000008 */
[----:B------:R-:W-:Y:S01]  /*03f0*/  ISETP.GE.AND P0, PT, R22, UR7, PT ;  /* 0x0000000716007c0c */ /* 0x000fe2000bf06270 */
[----:B------:R-:W-:-:S04]  /*0400*/  VIADD R22, R23, 0xd ;  /* 0x0000000d17167836 */ /* 0x000fc80000000000 */
[----:B------:R-:W5:Y:S02]  /*0410*/  @!P6 LDG.E.64 R8, desc[UR8][R6.64+0x58] ;  /* 0x000058080608e981 */ /* 0x000f64000c1e1b00 */
[----:B--2---:R-:W-:Y:S01]  /*0420*/  @!P1 DADD R2, R2, R10 ;  /* 0x0000000002029229 */ /* 0x004fe2000000000a */
[----:B------:R-:W-:-:S05]  /*0430*/  ISETP.GE.AND P1, PT, R22, UR7, PT ;  /* 0x0000000716007c0c */ /* 0x000fca000bf26270 */
[----:B------:R-:W2:Y:S01]  /*0440*/  @!P0 LDG.E.64 R10, desc[UR8][R6.64+0x60] ;  /* 0x00006008060a8981 */ /* 0x000ea2000c1e1b00 */
[C---:B------:R-:W-:Y:S01]  /*0450*/  IADD3 R22, PT, PT, R23.reuse, 0xe, RZ ;  /* 0x0000000e17167810 */ /* 0x040fe20007ffe0ff */
[----:B------:R-:W-:Y:S01]  /*0460*/  VIADD R23, R23, 0xf ;  /* 0x0000000f17177836 */ /* 0x000fe20000000000 */
[----:B---3--:R-:W-:Y:S02]  /*0470*/  @!P2 DADD R2, R2, R12 ;  /* 0x000000000202a229 */ /* 0x008fe4000000000c */
[----:B------:R-:W-:-:S03]  /*0480*/  ISETP.GE.AND P2, PT, R22, UR7, PT ;  /* 0x0000000716007c0c */ /* 0x000fc6000bf46270 */
[----:B------:R-:W3:Y:S03]  /*0490*/  @!P1 LDG.E.64 R12, desc[UR8][R6.64+0x68] ;  /* 0x00006808060c9981 */ /* 0x000ee6000c1e1b00 */
[----:B------:R-:W-:Y:S01]  /*04a0*/  @!P3 DADD R2, R2, R14 ;  /* 0x000000000202b229 */ /* 0x000fe2000000000e */
[----:B------:R-:W-:-:S06]  /*04b0*/  ISETP.GE.AND P3, PT, R23, UR7, PT ;  /* 0x0000000717007c0c */ /* 0x000fcc000bf66270 */
[----:B------:R-:W3:Y:S07]  /*04c0*/  @!P2 LDG.E.64 R14, desc[UR8][R6.64+0x70] ;  /* 0x00007008060ea981 */ /* 0x000eee000c1e1b00 */
[----:B------:R-:W3:Y:S01]  /*04d0*/  @!P3 LDG.E.64 R22, desc[UR8][R6.64+0x78] ;  /* 0x000078080616b981 */ /* 0x000ee2000c1e1b00 */
[----:B----4-:R-:W-:-:S08]  /*04e0*/  @!P4 DADD R2, R2, R20 ;  /* 0x000000000202c229 */ /* 0x010fd00000000014 */
[----:B-----5:R-:W-:-:S08]  /*04f0*/  @!P5 DADD R2, R2, R16 ;  /* 0x000000000202d229 */ /* 0x020fd00000000010 */
[----:B------:R-:W-:Y:S01]  /*0500*/  @!P6 DADD R2, R2, R8 ;  /* 0x000000000202e229 */ /* 0x000fe20000000008 */
[----:B------:R-:W-:-:S07]  /*0510*/  VIADD R18, R18, 0x10 ;  /* 0x0000001012127836 */ /* 0x000fce0000000000 */
[----:B--2---:R-:W-:Y:S01]  /*0520*/  @!P0 DADD R2, R2, R10 ;  /* 0x0000000002028229 */ /* 0x004fe2000000000a */
[----:B------:R-:W-:-:S07]  /*0530*/  ISETP.NE.AND P0, PT, R18, R19, PT ;  /* 0x000000131200720c */ /* 0x000fce0003f05270 */
[----:B---3--:R-:W-:-:S08]  /*0540*/  @!P1 DADD R2, R2, R12 ;  /* 0x0000000002029229 */ /* 0x008fd0000000000c */
[----:B------:R-:W-:-:S08]  /*0550*/  @!P2 DADD R2, R2, R14 ;  /* 0x000000000202a229 */ /* 0x000fd0000000000e */
[----:B------:R-:W-:Y:S01]  /*0560*/  @!P3 DADD R2, R2, R22 ;  /* 0x000000000202b229 */ /* 0x000fe20000000016 */
[----:B------:R-:W-:Y:S10]  /*0570*/  @P0 BRA `(.L_x_2) ;  /* 0xfffffff800ec0947 */ /* 0x000ff4000383ffff */
.L_x_1:
[----:B------:R-:W-:Y:S05]  /*0580*/  BRA.U !UP1, `(.L_x_0) ;  /* 0x0000000509387547 */ /* 0x000fea000b800000 */
[----:B------:R-:W-:Y:S02]  /*0590*/  UISETP.GE.U32.AND UP0, UPT, UR4, 0x8, UPT ;  /* 0x000000080400788c */ /* 0x000fe4000bf06070 */
[----:B------:R-:W-:-:S04]  /*05a0*/  ULOP3.LUT UR6, UR5, 0x7, URZ, 0xc0, !UPT ;  /* 0x0000000705067892 */ /* 0x000fc8000f8ec0ff */
[----:B------:R-:W-:-:S03]  /*05b0*/  UISETP.NE.AND UP1, UPT, UR6, URZ, UPT ;  /* 0x000000ff0600728c */ /* 0x000fc6000bf25270 */
[----:B------:R-:W-:Y:S08]  /*05c0*/  BRA.U !UP0, `(.L_x_3) ;  /* 0x0000000108907547 */ /* 0x000ff0000b800000 */
[----:B------:R-:W1:Y:S01]  /*05d0*/  LDCU UR4, c[0x0][0x38c] ;  /* 0x00007180ff0477ac */ /* 0x000e620008000800 */
[----:B------:R-:W2:Y:S01]  /*05e0*/  LDC.64 R4, c[0x0][0x380] ;  /* 0x0000e000ff047b82 */ /* 0x000ea20000000a00 */
[----:B0-----:R-:W-:-:S05]  /*05f0*/  IMAD R17, R0, UR5, R19 ;  /* 0x0000000500117c24 */ /* 0x001fca000f8e0213 */
[C---:B-1----:R-:W-:Y:S01]  /*0600*/  ISETP.GE.AND P6, PT, R17.reuse, UR4, PT ;  /* 0x0000000411007c0c */ /* 0x042fe2000bfc6270 */
[----:B--2---:R-:W-:-:S12]  /*0610*/  IMAD.WIDE R4, R17, 0x8, R4 ;  /* 0x0000000811047825 */ /* 0x004fd800078e0204 */
[----:B------:R-:W2:Y:S01]  /*0620*/  @!P6 LDG.E.64 R8, desc[UR8][R4.64] ;  /* 0x000000080408e981 */ /* 0x000ea2000c1e1b00 */
[C---:B------:R-:W-:Y:S01]  /*0630*/  VIADD R6, R17.reuse, 0x1 ;  /* 0x0000000111067836 */ /* 0x040fe20000000000 */
[----:B------:R-:W-:-:S04]  /*0640*/  IADD3 R10, PT, PT, R17, 0x3, RZ ;  /* 0x00000003110a7810 */ /* 0x000fc80007ffe0ff */
[----:B------:R-:W-:Y:S01]  /*0650*/  ISETP.GE.AND P5, PT, R6, UR4, PT ;  /* 0x0000000406007c0c */ /* 0x000fe2000bfa6270 */
[----:B------:R-:W-:-:S05]  /*0660*/  VIADD R6, R17, 0x2 ;  /* 0x0000000211067836 */ /* 0x000fca0000000000 */
[----:B------:R-:W-:Y:S02]  /*0670*/  ISETP.GE.AND P4, PT, R6, UR4, PT ;  /* 0x0000000406007c0c */ /* 0x000fe4000bf86270 */
[----:B------:R-:W-:-:S05]  /*0680*/  ISETP.GE.AND P3, PT, R10, UR4, PT ;  /* 0x000000040a007c0c */ /* 0x000fca000bf66270 */
[----:B------:R-:W3:Y:S01]  /*0690*/  @!P5 LDG.E.64 R6, desc[UR8][R4.64+0x8] ;  /* 0x000008080406d981 */ /* 0x000ee2000c1e1b00 */
[----:B------:R-:W-:-:S05]  /*06a0*/  VIADD R12, R17, 0x4 ;  /* 0x00000004110c7836 */ /* 0x000fca0000000000 */
[----:B------:R-:W4:Y:S01]  /*06b0*/  @!P4 LDG.E.64 R10, desc[UR8][R4.64+0x10] ;  /* 0x00001008040ac981 */ /* 0x000f22000c1e1b00 */
[----:B------:R-:W-:Y:S01]  /*06c0*/  ISETP.GE.AND P2, PT, R12, UR4, PT ;  /* 0x000000040c007c0c */ /* 0x000fe2000bf46270 */
[C---:B------:R-:W-:Y:S02]  /*06d0*/  VIADD R14, R17.reuse, 0x5 ;  /* 0x00000005110e7836 */ /* 0x040fe40000000000 */
[----:B------:R-:W5:Y:S01]  /*06e0*/  @!P3 LDG.E.64 R12, desc[UR8][R4.64+0x18] ;  /* 0x00001808040cb981 */ /* 0x000f62000c1e1b00 */
[----:B------:R-:W-:Y:S02]  /*06f0*/  VIADD R16, R17, 0x6 ;  /* 0x0000000611107836 */ /* 0x000fe40000000000 */
[----:B------:R-:W-:-:S03]  /*0700*/  ISETP.GE.AND P1, PT, R14, UR4, PT ;  /* 0x000000040e007c0c */ /* 0x000fc6000bf26270 */
[----:B------:R-:W-:-:S04]  /*0710*/  ISETP.GE.AND P0, PT, R16, UR4, PT ;  /* 0x0000000410007c0c */ /* 0x000fc8000bf06270 */
[----:B------:R-:W5:Y:S01]  /*0720*/  @!P2 LDG.E.64 R14, desc[UR8][R4.64+0x20] ;  /* 0x00002008040ea981 */ /* 0x000f62000c1e1b00 */
[----:B------:R-:W-:-:S05]  /*0730*/  VIADD R18, R17, 0x7 ;  /* 0x0000000711127836 */ /* 0x000fca0000000000 */
[----:B------:R-:W5:Y:S01]  /*0740*/  @!P1 LDG.E.64 R16, desc[UR8][R4.64+0x28] ;  /* 0x0000280804109981 */ /* 0x000f62000c1e1b00 */
[----:B--2---:R-:W-:Y:S01]  /*0750*/  @!P6 DADD R2, R2, R8 ;  /* 0x000000000202e229 */ /* 0x004fe20000000008 */
[----:B------:R-:W-:Y:S02]  /*0760*/  ISETP.GE.AND P6, PT, R18, UR4, PT ;  /* 0x0000000412007c0c */ /* 0x000fe4000bfc6270 */
[----:B------:R-:W2:Y:S11]  /*0770*/  @!P0 LDG.E.64 R8, desc[UR8][R4.64+0x30] ;  /* 0x0000300804088981 */ /* 0x000eb6000c1e1b00 */
[----:B------:R-:W2:Y:S01]  /*0780*/  @!P6 LDG.E.64 R20, desc[UR8][R4.64+0x38] ;  /* 0x000038080414e981 */ /* 0x000ea2000c1e1b00 */
[----:B------:R-:W-:Y:S01]  /*0790*/  IADD3 R19, PT, PT, R19, 0x8, RZ ;  /* 0x0000000813137810 */ /* 0x000fe20007ffe0ff */
[----:B---3--:R-:W-:-:S08]  /*07a0*/  @!P5 DADD R2, R2, R6 ;  /* 0x000000000202d229 */ /* 0x008fd00000000006 */
[----:B----4-:R-:W-:-:S08]  /*07b0*/  @!P4 DADD R2, R2, R10 ;  /* 0x000000000202c229 */ /* 0x010fd0000000000a */
[----:B-----5:R-:W-:-:S08]  /*07c0*/  @!P3 DADD R2, R2, R12 ;  /* 0x000000000202b229 */ /* 0x020fd0000000000c */
[----:B------:R-:W-:-:S08]  /*07d0*/  @!P2 DADD R2, R2, R14 ;  /* 0x000000000202a229 */ /* 0x000fd0000000000e */
[----:B------:R-:W-:-:S08]  /*07e0*/  @!P1 DADD R2, R2, R16 ;  /* 0x0000000002029229 */ /* 0x000fd00000000010 */
[----:B--2---:R-:W-:-:S08]  /*07f0*/  @!P0 DADD R2, R2, R8 ;  /* 0x0000000002028229 */ /* 0x004fd00000000008 */
[----:B------:R-:W-:-:S11]  /*0800*/  @!P6 DADD R2, R2, R20 ;  /* 0x000000000202e229 */ /* 0x000fd60000000014 */
.L_x_3:
[----:B------:R-:W-:Y:S05]  /*0810*/  BRA.U !UP1, `(.L_x_0) ;  /* 0x0000000109947547 */ /* 0x000fea000b800000 */
[----:B------:R-:W-:Y:S02]  /*0820*/  UISETP.GE.U32.AND UP0, UPT, UR6, 0x4, UPT ;  /* 0x000000040600788c */ /* 0x000fe4000bf06070 */
[----:B------:R-:W-:-:S04]  /*0830*/  ULOP3.LUT UR4, UR5, 0x3, URZ, 0xc0, !UPT ;  /* 0x0000000305047892 */ /* 0x000fc8000f8ec0ff */
[----:B------:R-:W-:-:S03]  /*0840*/  UISETP.NE.AND UP1, UPT, UR4, URZ, UPT ;  /* 0x000000ff0400728c */ /* 0x000fc6000bf25270 */
[----:B------:R-:W-:Y:S08]  /*0850*/  BRA.U !UP0, `(.L_x_4) ;  /* 0x0000000108507547 */ /* 0x000ff0000b800000 */
[----:B------:R-:W1:Y:S01]  /*0860*/  LDCU UR6, c[0x0][0x38c] ;  /* 0x00007180ff0677ac */ /* 0x000e620008000800 */
[----:B------:R-:W2:Y:S01]  /*0870*/  LDC.64 R12, c[0x0][0x380] ;  /* 0x0000e000ff0c7b82 */ /* 0x000ea20000000a00 */
[----:B0-----:R-:W-:-:S04]  /*0880*/  IMAD R7, R0, UR5, R19 ;  /* 0x0000000500077c24 */ /* 0x001fc8000f8e0213 */
[C---:B------:R-:W-:Y:S02]  /*0890*/  VIADD R4, R7.reuse, 0x1 ;  /* 0x0000000107047836 */ /* 0x040fe40000000000 */
[C---:B------:R-:W-:Y:S01]  /*08a0*/  VIADD R6, R7.reuse, 0x2 ;  /* 0x0000000207067836 */ /* 0x040fe20000000000 */
[C---:B-1----:R-:W-:Y:S02]  /*08b0*/  ISETP.GE.AND P0, PT, R7.reuse, UR6, PT ;  /* 0x0000000607007c0c */ /* 0x042fe4000bf06270 */
[----:B------:R-:W-:Y:S01]  /*08c0*/  ISETP.GE.AND P1, PT, R4, UR6, PT ;  /* 0x0000000604007c0c */ /* 0x000fe2000bf26270 */
[----:B--2---:R-:W-:Y:S01]  /*08d0*/  IMAD.WIDE R12, R7, 0x8, R12 ;  /* 0x00000008070c7825 */ /* 0x004fe200078e020c */
[----:B------:R-:W-:-:S09]  /*08e0*/  ISETP.GE.AND P2, PT, R6, UR6, PT ;  /* 0x0000000606007c0c */ /* 0x000fd2000bf46270 */
[----:B------:R-:W2:Y:S01]  /*08f0*/  @!P0 LDG.E.64 R4, desc[UR8][R12.64] ;  /* 0x000000080c048981 */ /* 0x000ea2000c1e1b00 */
[----:B------:R-:W-:-:S03]  /*0900*/  VIADD R8, R7, 0x3 ;  /* 0x0000000307087836 */ /* 0x000fc60000000000 */
[----:B------:R-:W3:Y:S02]  /*0910*/  @!P1 LDG.E.64 R6, desc[UR8][R12.64+0x8] ;  /* 0x000008080c069981 */ /* 0x000ee4000c1e1b00 */
[----:B------:R-:W-:Y:S02]  /*0920*/  ISETP.GE.AND P3, PT, R8, UR6, PT ;  /* 0x0000000608007c0c */ /* 0x000fe4000bf66270 */
[----:B------:R-:W4:Y:S11]  /*0930*/  @!P2 LDG.E.64 R8, desc[UR8][R12.64+0x10] ;  /* 0x000010080c08a981 */ /* 0x000f36000c1e1b00 */
[----:B------:R-:W5:Y:S01]  /*0940*/  @!P3 LDG.E.64 R10, desc[UR8][R12.64+0x18] ;  /* 0x000018080c0ab981 */ /* 0x000f62000c1e1b00 */
[----:B------:R-:W-:Y:S01]  /*0950*/  VIADD R19, R19, 0x4 ;  /* 0x0000000413137836 */ /* 0x000fe20000000000 */
[----:B--2---:R-:W-:-:S08]  /*0960*/  @!P0 DADD R2, R2, R4 ;  /* 0x0000000002028229 */ /* 0x004fd00000000004 */
[----:B---3--:R-:W-:-:S08]  /*0970*/  @!P1 DADD R2, R2, R6 ;  /* 0x0000000002029229 */ /* 0x008fd00000000006 */
[----:B----4-:R-:W-:-:S08]  /*0980*/  @!P2 DADD R2, R2, R8 ;  /* 0x000000000202a229 */ /* 0x010fd00000000008 */
[----:B-----5:R-:W-:-:S11]  /*0990*/  @!P3 DADD R2, R2, R10 ;  /* 0x000000000202b229 */ /* 0x020fd6000000000a */
.L_x_4:
[----:B------:R-:W-:Y:S05]  /*09a0*/  BRA.U !UP1, `(.L_x_0) ;  /* 0x0000000109307547 */ /* 0x000fea000b800000 */
[----:B0-----:R-:W-:Y:S01]  /*09b0*/  IMAD R19, R0, UR5, R19 ;  /* 0x0000000500137c24 */ /* 0x001fe2000f8e0213 */
[----:B------:R-:W0:Y:S01]  /*09c0*/  LDCU UR6, c[0x0][0x38c] ;  /* 0x00007180ff0677ac */ /* 0x000e220008000800 */
[----:B------:R-:W-:-:S12]  /*09d0*/  UIADD3 UR4, UPT, UPT, -UR4, URZ, URZ ;  /* 0x000000ff04047290 */ /* 0x000fd8000fffe1ff */
.L_x_5:
[----:B0-----:R-:W-:-:S13]  /*09e0*/  ISETP.GE.AND P0, PT, R19, UR6, PT ;  /* 0x0000000613007c0c */ /* 0x001fda000bf06270 */
[----:B------:R-:W0:Y:S02]  /*09f0*/  @!P0 LDC.64 R4, c[0x0][0x380] ;  /* 0x0000e000ff048b82 */ /* 0x000e240000000a00 */
[----:B0-----:R-:W-:-:S06]  /*0a00*/  @!P0 IMAD.WIDE R4, R19, 0x8, R4 ;  /* 0x0000000813048825 */ /* 0x001fcc00078e0204 */
[----:B------:R-:W2:Y:S01]  /*0a10*/  @!P0 LDG.E.64 R4, desc[UR8][R4.64] ;  /* 0x0000000804048981 */ /* 0x000ea2000c1e1b00 */
[----:B------:R-:W-:Y:S01]  /*0a20*/  UIADD3 UR4, UPT, UPT, UR4, 0x1, URZ ;  /* 0x0000000104047890 */ /* 0x000fe2000fffe0ff */
[----:B------:R-:W-:-:S03]  /*0a30*/  IADD3 R19, PT, PT, R19, 0x1, RZ ;  /* 0x0000000113137810 */ /* 0x000fc60007ffe0ff */
[----:B------:R-:W-:Y:S01]  /*0a40*/  UISETP.NE.AND UP0, UPT, UR4, URZ, UPT ;  /* 0x000000ff0400728c */ /* 0x000fe2000bf05270 */
[----:B--2---:R-:W-:-:S08]  /*0a50*/  @!P0 DADD R2, R2, R4 ;  /* 0x0000000002028229 */ /* 0x004fd00000000004 */
[----:B------:R-:W-:Y:S05]  /*0a60*/  BRA.U UP0, `(.L_x_5) ;  /* 0xfffffffd00dc7547 */ /* 0x000fea000b83ffff */
.L_x_0:
[----:B------:R-:W1:Y:S01]  /*0a70*/  S2R R5, SR_TID.X ;  /* 0x0000000000057919 */ /* 0x000e620000002100 */
[----:B------:R-:W2:Y:S01]  /*0a80*/  S2UR UR5, SR_CgaCtaId ;  /* 0x00000000000579c3 */ /* 0x000ea20000008800 */
[----:B------:R-:W-:Y:S02]  /*0a90*/  UMOV UR4, 0x400 ;  /* 0x0000040000047882 */ /* 0x000fe40000000000 */
[----:B--2---:R-:W-:Y:S01]  /*0aa0*/  ULEA UR4, UR5, UR4, 0x18 ;  /* 0x0000000405047291 */ /* 0x004fe2000f8ec0ff */
[----:B-1----:R-:W-:-:S05]  /*0ab0*/  ISETP.NE.AND P0, PT, R5, RZ, PT ;  /* 0x000000ff0500720c */ /* 0x002fca0003f05270 */
[----:B------:R-:W-:-:S05]  /*0ac0*/  LEA R5, R5, UR4, 0x3 ;  /* 0x0000000405057c11 */ /* 0x000fca000f8e18ff */
[----:B------:R1:W-:Y:S01]  /*0ad0*/  STS.64 [R5], R2 ;  /* 0x0000000205007388 */ /* 0x0003e20000000a00 */
[----:B------:R-:W-:Y:S06]  /*0ae0*/  BAR.SYNC.DEFER_BLOCKING 0x0 ;  /* 0x0000000000007b1d */ /* 0x000fec0000010000 */
[----:B------:R-:W-:Y:S05]  /*0af0*/  @P0 EXIT ;  /* 0x000000000000094d */ /* 0x000fea0003800000 */
[----:B-1----:R-:W1:Y:S01]  /*0b00*/  LDS.128 R4, [UR4] ;  /* 0x00000004ff047984 */ /* 0x002e620008000c00 */
[----:B------:R-:W-:Y:S01]  /*0b10*/  UIADD3 UR5, UPT, UPT, UR4, 0x40, URZ ;  /* 0x0000004004057890 */ /* 0x000fe2000fffe0ff */
[----:B0-----:R-:W-:Y:S02]  /*0b20*/  IMAD.MOV.U32 R0, RZ, RZ, 0x40 ;  /* 0x00000040ff007424 */ /* 0x001fe400078e00ff */
[----:B------:R-:W0:Y:S04]  /*0b30*/  LDS.128 R12, [UR4+0x10] ;  /* 0x00001004ff0c7984 */ /* 0x000e280008000c00 */
[----:B------:R-:W2:Y:S01]  /*0b40*/  LDS.128 R8, [UR4+0x20] ;  /* 0x00002004ff087984 */ /* 0x000ea20008000c00 */
[----:B-1----:R-:W-:-:S03]  /*0b50*/  DADD R2, R4, R6 ;  /* 0x0000000004027229 */ /* 0x002fc60000000006 */
[----:B------:R-:W1:Y:S05]  /*0b60*/  LDS.128 R4, [UR4+0x30] ;  /* 0x00003004ff047984 */ /* 0x000e6a0008000c00 */
[----:B0-----:R-:W-:-:S08]  /*0b70*/  DADD R2, R2, R12 ;  /* 0x0000000002027229 */ /* 0x001fd0000000000c */
[----:B------:R-:W-:Y:S01]  /*0b80*/  DADD R2, R2, R14 ;  /* 0x0000000002027229 */ /* 0x000fe2000000000e */
[----:B------:R-:W0:Y:S07]  /*0b90*/  LDS.128 R12, [UR4+0x40] ;  /* 0x00004004ff0c7984 */ /* 0x000e2e0008000c00 */
[----:B--2---:R-:W-:-:S08]  /*0ba0*/  DADD R2, R2, R8 ;  /* 0x0000000002027229 */ /* 0x004fd00000000008 */
[----:B------:R-:W-:Y:S01]  /*0bb0*/  DADD R2, R2, R10 ;  /* 0x0000000002027229 */ /* 0x000fe2000000000a */
[----:B------:R-:W2:Y:S07]  /*0bc0*/  LDS.128 R8, [UR4+0x50] ;  /* 0x00005004ff087984 */ /* 0x000eae0008000c00 */
[----:B-1----:R-:W-:-:S08]  /*0bd0*/  DADD R2, R2, R4 ;  /* 0x0000000002027229 */ /* 0x002fd00000000004 */
[----:B------:R-:W-:-:S08]  /*0be0*/  DADD R2, R2, R6 ;  /* 0x0000000002027229 */ /* 0x000fd00000000006 */
[----:B0-----:R-:W-:-:S08]  /*0bf0*/  DADD R2, R2, R12 ;  /* 0x0000000002027229 */ /* 0x001fd0000000000c */
[----:B------:R-:W-:-:S08]  /*0c00*/  DADD R2, R2, R14 ;  /* 0x0000000002027229 */ /* 0x000fd0000000000e */
[----:B--2---:R-:W-:-:S08]  /*0c10*/  DADD R2, R2, R8 ;  /* 0x0000000002027229 */ /* 0x004fd00000000008 */
[----:B------:R-:W-:Y:S01]  /*0c20*/  DADD R4, R2, R10 ;  /* 0x0000000002047229 */ /* 0x000fe2000000000a */
[----:B------:R-:W-:Y:S02]  /*0c30*/  IMAD.MOV.U32 R2, RZ, RZ, 0x50 ;  /* 0x00000050ff027424 */ /* 0x000fe400078e00ff */
[----:B------:R-:W-:-:S08]  /*0c40*/  IMAD.U32 R3, RZ, RZ, UR5 ;  /* 0x00000005ff037e24 */ /* 0x000fd0000f8e00ff */
.L_x_6:
[----:B------:R0:W1:Y:S04]  /*0c50*/  LDS.64 R6, [R3+0x20] ;  /* 0x0000200003067984 */ /* 0x0000680000000a00 */
[----:B------:R-:W2:Y:S04]  /*0c60*/  LDS.64 R12, [R0+UR4+0x28] ;  /* 0x00002804000c7984 */ /* 0x000ea80008000a00 */
[----:B------:R-:W3:Y:S01]  /*0c70*/  LDS.64 R14, [R2+UR4+0x20] ;  /* 0x00002004020e7984 */ /* 0x000ee20008000a00 */
[----:B0-----:R-:W-:-:S03]  /*0c80*/  VIADD R3, R2, UR4 ;  /* 0x0000000402037c36 */ /* 0x001fc60008000000 */
[----:B------:R-:W0:Y:S04]  /*0c90*/  LDS.64 R16, [R0+UR4+0x38] ;  /* 0x0000380400107984 */ /* 0x000e280008000a00 */
[----:B------:R-:W4:Y:S01]  /*0ca0*/  LDS.128 R8, [R0+UR4+0x40] ;  /* 0x0000400400087984 */ /* 0x000f220008000c00 */
[----:B-1----:R-:W-:-:S08]  /*0cb0*/  DADD R6, R6, R4 ;  /* 0x0000000006067229 */ /* 0x002fd00000000004 */
[----:B--2---:R-:W-:Y:S01]  /*0cc0*/  DADD R6, R6, R12 ;  /* 0x0000000006067229 */ /* 0x004fe2000000000c */
[----:B------:R-:W1:Y:S07]  /*0cd0*/  LDS.64 R12, [R2+UR4+0x40] ;  /* 0x00004004020c7984 */ /* 0x000e6e0008000a00 */
[----:B---3--:R-:W-:Y:S01]  /*0ce0*/  DADD R6, R6, R14 ;  /* 0x0000000006067229 */ /* 0x008fe2000000000e */
[----:B------:R-:W2:Y:S07]  /*0cf0*/  LDS.64 R14, [R0+UR4+0x58] ;  /* 0x00005804000e7984 */ /* 0x000eae0008000a00 */
[----:B0-----:R-:W-:-:S02]  /*0d00*/  DADD R16, R6, R16 ;  /* 0x0000000006107229 */ /* 0x001fc40000000010 */
[----:B------:R-:W0:Y:S06]  /*0d10*/  LDS.128 R4, [R0+UR4+0x60] ;  /* 0x0000600400047984 */ /* 0x000e2c0008000c00 */
[----:B----4-:R-:W-:Y:S02]  /*0d20*/  DADD R8, R16, R8 ;  /* 0x0000000010087229 */ /* 0x010fe40000000008 */
[----:B------:R-:W3:Y:S06]  /*0d30*/  LDS.64 R16, [R2+UR4+0x60] ;  /* 0x0000600402107984 */ /* 0x000eec0008000a00 */
[----:B------:R-:W-:-:S08]  /*0d40*/  DADD R8, R8, R10 ;  /* 0x0000000008087229 */ /* 0x000fd0000000000a */
[----:B-1----:R-:W-:Y:S01]  /*0d50*/  DADD R8, R8, R12 ;  /* 0x0000000008087229 */ /* 0x002fe2000000000c */
[----:B------:R-:W1:Y:S07]  /*0d60*/  LDS.64 R12, [R0+UR4+0x78] ;  /* 0x00007804000c7984 */ /* 0x000e6e0008000a00 */
[----:B--2---:R-:W-:Y:S02]  /*0d70*/  DADD R14, R8, R14 ;  /* 0x00000000080e7229 */ /* 0x004fe4000000000e */
[----:B------:R-:W2:Y:S06]  /*0d80*/  LDS.128 R8, [R0+UR4+0x80] ;  /* 0x0000800400087984 */ /* 0x000eac0008000c00 */
[----:B0-----:R-:W-:-:S02]  /*0d90*/  DADD R4, R14, R4 ;  /* 0x000000000e047229 */ /* 0x001fc40000000004 */
[----:B------:R-:W0:Y:S06]  /*0da0*/  LDS.64 R14, [R2+UR4+0x80] ;  /* 0x00008004020e7984 */ /* 0x000e2c0008000a00 */
[----:B------:R-:W-:-:S08]  /*0db0*/  DADD R4, R4, R6 ;  /* 0x0000000004047229 */ /* 0x000fd00000000006 */
[----:B---3--:R-:W-:Y:S01]  /*0dc0*/  DADD R4, R4, R16 ;  /* 0x0000000004047229 */ /* 0x008fe20000000010 */
[----:B------:R-:W3:Y:S07]  /*0dd0*/  LDS.64 R16, [R0+UR4+0x98] ;  /* 0x0000980400107984 */ /* 0x000eee0008000a00 */
[----:B-1----:R-:W-:Y:S02]  /*0de0*/  DADD R12, R4, R12 ;  /* 0x00000000040c7229 */ /* 0x002fe4000000000c */
[----:B------:R-:W1:Y:S06]  /*0df0*/  LDS.128 R4, [R0+UR4+0xa0] ;  /* 0x0000a00400047984 */ /* 0x000e6c0008000c00 */
[----:B--2---:R-:W-:-:S02]  /*0e00*/  DADD R8, R12, R8 ;  /* 0x000000000c087229 */ /* 0x004fc40000000008 */
[----:B------:R-:W2:Y:S06]  /*0e10*/  LDS.64 R12, [R2+UR4+0xa0] ;  /* 0x0000a004020c7984 */ /* 0x000eac0008000a00 */
[----:B------:R-:W-:-:S08]  /*0e20*/  DADD R8, R8, R10 ;  /* 0x0000000008087229 */ /* 0x000fd0000000000a */
[----:B0-----:R-:W-:Y:S01]  /*0e30*/  DADD R8, R8, R14 ;  /* 0x0000000008087229 */ /* 0x001fe2000000000e */
[----:B------:R-:W0:Y:S07]  /*0e40*/  LDS.64 R14, [R0+UR4+0xb8] ;  /* 0x0000b804000e7984 */ /* 0x000e2e0008000a00 */
[----:B---3--:R-:W-:Y:S02]  /*0e50*/  DADD R16, R8, R16 ;  /* 0x0000000008107229 */ /* 0x008fe40000000010 */
[----:B------:R-:W3:Y:S06]  /*0e60*/  LDS.128 R8, [R0+UR4+0xc0] ;  /* 0x0000c00400087984 */ /* 0x000eec0008000c00 */
[----:B-1----:R-:W-:-:S02]  /*0e70*/  DADD R4, R16, R4 ;  /* 0x0000000010047229 */ /* 0x002fc40000000004 */
[----:B------:R-:W1:Y:S06]  /*0e80*/  LDS.64 R16, [R2+UR4+0xc0] ;  /* 0x0000c00402107984 */ /* 0x000e6c0008000a00 */
[----:B------:R-:W-:-:S08]  /*0e90*/  DADD R4, R4, R6 ;  /* 0x0000000004047229 */ /* 0x000fd00000000006 */
[----:B--2---:R-:W-:Y:S01]  /*0ea0*/  DADD R4, R4, R12 ;  /* 0x0000000004047229 */ /* 0x004fe2000000000c */
[----:B------:R-:W2:Y:S07]  /*0eb0*/  LDS.64 R12, [R0+UR4+0xd8] ;  /* 0x0000d804000c7984 */ /* 0x000eae0008000a00 */
[----:B0-----:R-:W-:Y:S02]  /*0ec0*/  DADD R14, R4, R14 ;  /* 0x00000000040e7229 */ /* 0x001fe4000000000e */
[----:B------:R-:W0:Y:S06]  /*0ed0*/  LDS.128 R4, [R0+UR4+0xe0] ;  /* 0x0000e00400047984 */ /* 0x000e2c0008000c00 */
[----:B---3--:R-:W-:-:S02]  /*0ee0*/  DADD R8, R14, R8 ;  /* 0x000000000e087229 */ /* 0x008fc40000000008 */
        /* <DEDUP_REMOVED lines=105> */
[----:B------:R1:W4:Y:S06]  /*1580*/  LDS.64 R14, [R2+UR4+0x2c0] ;  /* 0x0002c004020e7984 */ /* 0x00032c0008000a00 */
[----:B------:R-:W-:Y:S01]  /*1590*/  DADD R4, R4, R6 ;  /* 0x0000000004047229 */ /* 0x000fe20000000006 */
[----:B-1----:R-:W-:-:S05]  /*15a0*/  VIADD R2, R2, 0x2e0 ;  /* 0x000002e002027836 */ /* 0x002fca0000000000 */
[----:B------:R-:W-:Y:S02]  /*15b0*/  ISETP.NE.AND P0, PT, R2, 0x1ff0, PT ;  /* 0x00001ff00200780c */ /* 0x000fe40003f05270 */
[----:B--2---:R-:W-:Y:S01]  /*15c0*/  DADD R4, R4, R16 ;  /* 0x0000000004047229 */ /* 0x004fe20000000010 */
[----:B------:R-:W1:Y:S07]  /*15d0*/  LDS.64 R16, [R0+UR4+0x2d8] ;  /* 0x0002d80400107984 */ /* 0x000e6e0008000a00 */
[----:B0-----:R-:W-:-:S02]  /*15e0*/  DADD R12, R4, R12 ;  /* 0x00000000040c7229 */ /* 0x001fc4000000000c */
[----:B------:R0:W2:Y:S06]  /*15f0*/  LDS.128 R4, [R0+UR4+0x2e0] ;  /* 0x0002e00400047984 */ /* 0x0000ac0008000c00 */
[----:B---3--:R-:W-:Y:S01]  /*1600*/  DADD R8, R12, R8 ;  /* 0x000000000c087229 */ /* 0x008fe20000000008 */
[C---:B------:R-:W-:Y:S01]  /*1610*/  IADD3 R12, PT, PT, R0.reuse, UR4, RZ ;  /* 0x00000004000c7c10 */ /* 0x040fe2000fffe0ff */
[----:B0-----:R-:W-:-:S06]  /*1620*/  VIADD R0, R0, 0x2e0 ;  /* 0x000002e000007836 */ /* 0x001fcc0000000000 */
[----:B------:R-:W-:Y:S02]  /*1630*/  DADD R10, R8, R10 ;  /* 0x00000000080a7229 */ /* 0x000fe4000000000a */
[----:B------:R0:W3:Y:S06]  /*1640*/  LDS.64 R8, [R3+0x2e0] ;  /* 0x0002e00003087984 */ /* 0x0000ec0000000a00 */
[----:B----4-:R-:W-:Y:S02]  /*1650*/  DADD R14, R10, R14 ;  /* 0x000000000a0e7229 */ /* 0x010fe4000000000e */
[----:B------:R-:W4:Y:S01]  /*1660*/  LDS.64 R10, [R12+0x2f8] ;  /* 0x0002f8000c0a7984 */ /* 0x000f220000000a00 */
[----:B0-----:R-:W-:-:S05]  /*1670*/  VIADD R3, R12, 0x2e0 ;  /* 0x000002e00c037836 */ /* 0x001fca0000000000 */
[----:B-1----:R-:W-:-:S08]  /*1680*/  DADD R14, R14, R16 ;  /* 0x000000000e0e7229 */ /* 0x002fd00000000010 */
[----:B--2---:R-:W-:-:S08]  /*1690*/  DADD R4, R4, R14 ;  /* 0x0000000004047229 */ /* 0x004fd0000000000e */
[----:B------:R-:W-:-:S08]  /*16a0*/  DADD R4, R4, R6 ;  /* 0x0000000004047229 */ /* 0x000fd00000000006 */
[----:B---3--:R-:W-:-:S08]  /*16b0*/  DADD R4, R4, R8 ;  /* 0x0000000004047229 */ /* 0x008fd00000000008 */
[----:B----4-:R-:W-:Y:S01]  /*16c0*/  DADD R4, R4, R10 ;  /* 0x0000000004047229 */ /* 0x010fe2000000000a */
[----:B------:R-:W-:Y:S10]  /*16d0*/  @P0 BRA `(.L_x_6) ;  /* 0xfffffff4005c0947 */ /* 0x000ff4000383ffff */
[----:B------:R-:W0:Y:S01]  /*16e0*/  LDC.64 R2, c[0x0][0x390] ;  /* 0x0000e400ff027b82 */ /* 0x000e220000000a00 */
[----:B------:R-:W-:Y:S04]  /*16f0*/  STS.64 [UR4], R4 ;  /* 0x00000004ff007988 */ /* 0x000fe80008000a04 */
[----:B0-----:R-:W-:Y:S01]  /*1700*/  STG.E.64 desc[UR8][R2.64], R4 ;  /* 0x0000000402007986 */ /* 0x001fe2000c101b08 */
[----:B------:R-:W-:Y:S05]  /*1710*/  EXIT ;  /* 0x000000000000794d */ /* 0x000fea0003800000 */
.L_x_7:
[----:B------:R-:W-:-:S00]  /*1720*/  BRA `(.L_x_7) ;  /* 0xfffffffc00fc7947 */ /* 0x000fc0000383ffff */
[----:B------:R-:W-:-:S00]  /*1730*/  NOP ;  /* 0x0000000000007918 */ /* 0x000fc00000000000 */
        /* <DEDUP_REMOVED lines=12> */
.L_x_8:


//--------------------- .nv.shared.matrixSumAll   --------------------------
	.section	.nv.shared.matrixSumAll,"aw",@nobits
	.sectionflags	@""
	.align	8
.nv.shared.matrixSumAll:
	.zero		9216


//--------------------- .nv.shared.reserved.0     --------------------------
	.section	.nv.shared.reserved.0,"aw",@nobits
	.weak		__nv_reservedSMEM_offset_0_alias
	.size		__nv_reservedSMEM_offset_0_alias, 0, 64
	.other		__nv_reservedSMEM_offset_0_alias,@"STO_CUDA_RESERVED_SHARED STV_DEFAULT"
__nv_reservedSMEM_offset_0_alias:
	.zero		0
	.zero		64


//--------------------- .nv.constant0.matrixSumAll --------------------------
	.section	.nv.constant0.matrixSumAll,"a",@progbits
	.sectionflags	@""
	.align	4
.nv.constant0.matrixSumAll:
	.zero		920


//--------------------- SYMBOLS --------------------------

	.type		.nv.reservedSmem.offset0,@object
	.size		.nv.reservedSmem.offset0,0x4
	.type		.nv.reservedSmem.cap,@object
	.size		.nv.reservedSmem.cap,0x4
